//
// Generated by NVIDIA NVVM Compiler
//
// Compiler Build ID: CL-36424714
// Cuda compilation tools, release 13.0, V13.0.88
// Based on NVVM 20.0.0
//

.version 9.0
.target sm_100
.address_size 64

	// .globl	_Z6VectorPfS_S_i

.visible .entry _Z6VectorPfS_S_i(
	.param .u64 .ptr .align 1 _Z6VectorPfS_S_i_param_0,
	.param .u64 .ptr .align 1 _Z6VectorPfS_S_i_param_1,
	.param .u64 .ptr .align 1 _Z6VectorPfS_S_i_param_2,
	.param .u32 _Z6VectorPfS_S_i_param_3
)
{
	.reg .pred 	%p<2>;
	.reg .b32 	%r<7>;
	.reg .b32 	%f<4>;
	.reg .b64 	%rd<11>;

	ld.param.u64 	%rd1, [_Z6VectorPfS_S_i_param_0];
	ld.param.u64 	%rd2, [_Z6VectorPfS_S_i_param_1];
	ld.param.u64 	%rd3, [_Z6VectorPfS_S_i_param_2];
	ld.param.u32 	%r2, [_Z6VectorPfS_S_i_param_3];
	mov.u32 	%r3, %tid.x;
	mov.u32 	%r4, %ntid.x;
	mov.u32 	%r5, %ctaid.x;
	mad.lo.s32 	%r1, %r4, %r5, %r3;
	setp.ge.s32 	%p1, %r1, %r2;
	@%p1 bra 	$L__BB0_2;
	cvta.to.global.u64 	%rd4, %rd1;
	cvta.to.global.u64 	%rd5, %rd2;
	cvta.to.global.u64 	%rd6, %rd3;
	add.s32 	%r6, %r1, 1;
	cvt.rn.f32.s32 	%f1, %r6;
	mul.wide.s32 	%rd7, %r1, 4;
	add.s64 	%rd8, %rd4, %rd7;
	st.global.f32 	[%rd8], %f1;
	add.s64 	%rd9, %rd5, %rd7;
	st.global.f32 	[%rd9], %f1;
	ld.global.f32 	%f2, [%rd8];
	add.f32 	%f3, %f2, %f1;
	add.s64 	%rd10, %rd6, %rd7;
	st.global.f32 	[%rd10], %f3;
$L__BB0_2:
	ret;

}


// ===== COMPILED SASS (sm_100) =====

	.target	sm_100

	.elftype	@"ET_EXEC"


//--------------------- .note.nv.tkinfo           --------------------------
	.section	.note.nv.tkinfo,"",@"SHT_NOTE"
	.sectionflags	@"SHF_NOTE_NV_TKINFO"
	.tkinfo
        /*0018*/ 	.word	0x00000002
        /*0030*/ 	.string	""
        /*0030*/ 	.string	"ptxas"
        /*0030*/ 	.string	"Cuda compilation tools, release 13.0, V13.0.88"
        /*0030*/ 	.string	"Build cuda_13.0.r13.0/compiler.36424714_0"
        /*0030*/ 	.string	"-arch sm_100 -m 64 "



//--------------------- .note.nv.cuinfo           --------------------------
	.section	.note.nv.cuinfo,"",@"SHT_NOTE"
	.sectionflags	@"SHF_NOTE_NV_CUINFO"
        /*0018*/ 	.short	0x0002
        /*001a*/ 	.short	0x0064
        /*001c*/ 	.short	0x0082
	.zero		2


//--------------------- .nv.info                  --------------------------
	.section	.nv.info,"",@"SHT_CUDA_INFO"
	.align	4


	//----- nvinfo : EIATTR_REGCOUNT
	.align		4
        /*0000*/ 	.byte	0x04, 0x2f
        /*0002*/ 	.short	(.L_1 - .L_0)
	.align		4
.L_0:
        /*0004*/ 	.word	index@(_Z6VectorPfS_S_i)
        /*0008*/ 	.word	0x0000000e


	//----- nvinfo : EIATTR_FRAME_SIZE
	.align		4
.L_1:
        /*000c*/ 	.byte	0x04, 0x11
        /*000e*/ 	.short	(.L_3 - .L_2)
	.align		4
.L_2:
        /*0010*/ 	.word	index@(_Z6VectorPfS_S_i)
        /*0014*/ 	.word	0x00000000


	//----- nvinfo : EIATTR_MIN_STACK_SIZE
	.align		4
.L_3:
        /*0018*/ 	.byte	0x04, 0x12
        /*001a*/ 	.short	(.L_5 - .L_4)
	.align		4
.L_4:
        /*001c*/ 	.word	index@(_Z6VectorPfS_S_i)
        /*0020*/ 	.word	0x00000000
.L_5:


//--------------------- .nv.compat                --------------------------
	.section	.nv.compat,"",@"SHT_CUDA_COMPAT_INFO"
	.align	4
        /*0000*/ 	.byte	0x02, 0x09, 0x00, 0x00, 0x02, 0x02, 0x01, 0x00, 0x02, 0x05, 0x05, 0x00, 0x03, 0x07, 0x01, 0x01
        /*0010*/ 	.byte	0x02, 0x03, 0x00, 0x00, 0x02, 0x06, 0x01, 0x00, 0x04, 0x0b, 0x08, 0x00, 0x09, 0x00, 0x00, 0x00
        /*0020*/ 	.byte	0x00, 0x00, 0x00, 0x00


//--------------------- .nv.info._Z6VectorPfS_S_i --------------------------
	.section	.nv.info._Z6VectorPfS_S_i,"",@"SHT_CUDA_INFO"
	.sectionflags	@""
	.align	4


	//----- nvinfo : EIATTR_CUDA_API_VERSION
	.align		4
        /*0000*/ 	.byte	0x04, 0x37
        /*0002*/ 	.short	(.L_7 - .L_6)
.L_6:
        /*0004*/ 	.word	0x00000082


	//----- nvinfo : EIATTR_KPARAM_INFO
	.align		4
.L_7:
        /*0008*/ 	.byte	0x04, 0x17
        /*000a*/ 	.short	(.L_9 - .L_8)
.L_8:
        /*000c*/ 	.word	0x00000000
        /*0010*/ 	.short	0x0003
        /*0012*/ 	.short	0x0018
        /*0014*/ 	.byte	0x00, 0xf0, 0x11, 0x00


	//----- nvinfo : EIATTR_KPARAM_INFO
	.align		4
.L_9:
        /*0018*/ 	.byte	0x04, 0x17
        /*001a*/ 	.short	(.L_11 - .L_10)
.L_10:
        /*001c*/ 	.word	0x00000000
        /*0020*/ 	.short	0x0002
        /*0022*/ 	.short	0x0010
        /*0024*/ 	.byte	0x00, 0xf5, 0x21, 0x00


	//----- nvinfo : EIATTR_KPARAM_INFO
	.align		4
.L_11:
        /*0028*/ 	.byte	0x04, 0x17
        /*002a*/ 	.short	(.L_13 - .L_12)
.L_12:
        /*002c*/ 	.word	0x00000000
        /*0030*/ 	.short	0x0001
        /*0032*/ 	.short	0x0008
        /*0034*/ 	.byte	0x00, 0xf5, 0x21, 0x00


	//----- nvinfo : EIATTR_KPARAM_INFO
	.align		4
.L_13:
        /*0038*/ 	.byte	0x04, 0x17
        /*003a*/ 	.short	(.L_15 - .L_14)
.L_14:
        /*003c*/ 	.word	0x00000000
        /*0040*/ 	.short	0x0000
        /*0042*/ 	.short	0x0000
        /*0044*/ 	.byte	0x00, 0xf5, 0x21, 0x00


	//----- nvinfo : EIATTR_SPARSE_MMA_MASK
	.align		4
.L_15:
        /*0048*/ 	.byte	0x03, 0x50
        /*004a*/ 	.short	0x0000


	//----- nvinfo : EIATTR_MAXREG_COUNT
	.align		4
        /*004c*/ 	.byte	0x03, 0x1b
        /*004e*/ 	.short	0x00ff


	//----- nvinfo : EIATTR_MERCURY_ISA_VERSION
	.align		4
        /*0050*/ 	.byte	0x03, 0x5f
        /*0052*/ 	.short	0x0101


	//----- nvinfo : EIATTR_VRC_CTA_INIT_COUNT
	.align		4
        /*0054*/ 	.byte	0x02, 0x4a
	.zero		1
	.zero		1


	//----- nvinfo : EIATTR_EXIT_INSTR_OFFSETS
	.align		4
        /*0058*/ 	.byte	0x04, 0x1c
        /*005a*/ 	.short	(.L_17 - .L_16)


	//   ....[0]....
.L_16:
        /*005c*/ 	.word	0x00000070


	//   ....[1]....
        /*0060*/ 	.word	0x00000160


	//----- nvinfo : EIATTR_CBANK_PARAM_SIZE
	.align		4
.L_17:
        /*0064*/ 	.byte	0x03, 0x19
        /*0066*/ 	.short	0x001c


	//----- nvinfo : EIATTR_PARAM_CBANK
	.align		4
        /*0068*/ 	.byte	0x04, 0x0a
        /*006a*/ 	.short	(.L_19 - .L_18)
	.align		4
.L_18:
        /*006c*/ 	.word	index@(.nv.constant0._Z6VectorPfS_S_i)
        /*0070*/ 	.short	0x0380
        /*0072*/ 	.short	0x001c


	//----- nvinfo : EIATTR_SW_WAR
	.align		4
.L_19:
        /*0074*/ 	.byte	0x04, 0x36
        /*0076*/ 	.short	(.L_21 - .L_20)
.L_20:
        /*0078*/ 	.word	0x00000008
.L_21:


//--------------------- .nv.callgraph             --------------------------
	.section	.nv.callgraph,"",@"SHT_CUDA_CALLGRAPH"
	.align	4
	.sectionentsize	8
	.align		4
        /*0000*/ 	.word	0x00000000
	.align		4
        /*0004*/ 	.word	0xffffffff
	.align		4
        /*0008*/ 	.word	0x00000000
	.align		4
        /*000c*/ 	.word	0xfffffffe
	.align		4
        /*0010*/ 	.word	0x00000000
	.align		4
        /*0014*/ 	.word	0xfffffffd
	.align		4
        /*0018*/ 	.word	0x00000000
	.align		4
        /*001c*/ 	.word	0xfffffffc


//--------------------- .text._Z6VectorPfS_S_i    --------------------------
	.section	.text._Z6VectorPfS_S_i,"ax",@progbits
	.align	128
        .global         _Z6VectorPfS_S_i
        .type           _Z6VectorPfS_S_i,@function
        .size           _Z6VectorPfS_S_i,(.L_x_1 - _Z6VectorPfS_S_i)
        .other          _Z6VectorPfS_S_i,@"STO_CUDA_ENTRY STV_DEFAULT"
_Z6VectorPfS_S_i:
.text._Z6VectorPfS_S_i:
[----:B------:R-:W-:Y:S01]  /*0000*/  LDC R1, c[0x0][0x37c] ;  /* 0x0000df00ff017b82 */ /* 0x000fe20000000800 */
[----:B------:R-:W0:Y:S01]  /*0010*/  S2R R9, SR_TID.X ;  /* 0x0000000000097919 */ /* 0x000e220000002100 */
[----:B------:R-:W0:Y:S01]  /*0020*/  LDCU UR4, c[0x0][0x360] ;  /* 0x00006c00ff0477ac */ /* 0x000e220008000800 */
[----:B------:R-:W0:Y:S01]  /*0030*/  S2R R0, SR_CTAID.X ;  /* 0x0000000000007919 */ /* 0x000e220000002500 */
[----:B------:R-:W1:Y:S01]  /*0040*/  LDCU UR5, c[0x0][0x398] ;  /* 0x00007300ff0577ac */ /* 0x000e620008000800 */
[----:B0-----:R-:W-:-:S05]  /*0050*/  IMAD R9, R0, UR4, R9 ;  /* 0x0000000400097c24 */ /* 0x001fca000f8e0209 */
[----:B-1----:R-:W-:-:S13]  /*0060*/  ISETP.GE.AND P0, PT, R9, UR5, PT ;  /* 0x0000000509007c0c */ /* 0x002fda000bf06270 */
[----:B------:R-:W-:Y:S05]  /*0070*/  @P0 EXIT ;  /* 0x000000000000094d */ /* 0x000fea0003800000 */
[----:B------:R-:W0:Y:S01]  /*0080*/  LDC.64 R2, c[0x0][0x380] ;  /* 0x0000e000ff027b82 */ /* 0x000e220000000a00 */
[----:B------:R-:W1:Y:S01]  /*0090*/  LDCU.64 UR4, c[0x0][0x358] ;  /* 0x00006b00ff0477ac */ /* 0x000e620008000a00 */
[----:B------:R-:W-:-:S04]  /*00a0*/  IADD3 R0, PT, PT, R9, 0x1, RZ ;  /* 0x0000000109007810 */ /* 0x000fc80007ffe0ff */
[----:B------:R-:W-:Y:S02]  /*00b0*/  I2FP.F32.S32 R11, R0 ;  /* 0x00000000000b7245 */ /* 0x000fe40000201400 */
[----:B------:R-:W2:Y:S08]  /*00c0*/  LDC.64 R4, c[0x0][0x388] ;  /* 0x0000e200ff047b82 */ /* 0x000eb00000000a00 */
[----:B------:R-:W3:Y:S01]  /*00d0*/  LDC.64 R6, c[0x0][0x390] ;  /* 0x0000e400ff067b82 */ /* 0x000ee20000000a00 */
[----:B0-----:R-:W-:-:S05]  /*00e0*/  IMAD.WIDE R2, R9, 0x4, R2 ;  /* 0x0000000409027825 */ /* 0x001fca00078e0202 */
[----:B-1----:R-:W-:Y:S01]  /*00f0*/  STG.E desc[UR4][R2.64], R11 ;  /* 0x0000000b02007986 */ /* 0x002fe2000c101904 */
[----:B--2---:R-:W-:-:S05]  /*0100*/  IMAD.WIDE R4, R9, 0x4, R4 ;  /* 0x0000000409047825 */ /* 0x004fca00078e0204 */
[----:B------:R-:W-:Y:S04]  /*0110*/  STG.E desc[UR4][R4.64], R11 ;  /* 0x0000000b04007986 */ /* 0x000fe8000c101904 */
[----:B------:R-:W2:Y:S01]  /*0120*/  LDG.E R0, desc[UR4][R2.64] ;  /* 0x0000000402007981 */ /* 0x000ea2000c1e1900 */
[----:B---3--:R-:W-:-:S04]  /*0130*/  IMAD.WIDE R6, R9, 0x4, R6 ;  /* 0x0000000409067825 */ /* 0x008fc800078e0206 */
[----:B--2---:R-:W-:-:S05]  /*0140*/  FADD R9, R11, R0 ;  /* 0x000000000b097221 */ /* 0x004fca0000000000 */
[----:B------:R-:W-:Y:S01]  /*0150*/  STG.E desc[UR4][R6.64], R9 ;  /* 0x0000000906007986 */ /* 0x000fe2000c101904 */
[----:B------:R-:W-:Y:S05]  /*0160*/  EXIT ;  /* 0x000000000000794d */ /* 0x000fea0003800000 */
.L_x_0:
[----:B------:R-:W-:-:S00]  /*0170*/  BRA `(.L_x_0) ;  /* 0xfffffffc00fc7947 */ /* 0x000fc0000383ffff */
[----:B------:R-:W-:-:S00]  /*0180*/  NOP ;  /* 0x0000000000007918 */ /* 0x000fc00000000000 */
[----:B------:R-:W-:-:S00]  /*0190*/  NOP ;  /* 0x0000000000007918 */ /* 0x000fc00000000000 */
[----:B------:R-:W-:-:S00]  /*01a0*/  NOP ;  /* 0x0000000000007918 */ /* 0x000fc00000000000 */
[----:B------:R-:W-:-:S00]  /*01b0*/  NOP ;  /* 0x0000000000007918 */ /* 0x000fc00000000000 */
[----:B------:R-:W-:-:S00]  /*01c0*/  NOP ;  /* 0x0000000000007918 */ /* 0x000fc00000000000 */
[----:B------:R-:W-:-:S00]  /*01d0*/  NOP ;  /* 0x0000000000007918 */ /* 0x000fc00000000000 */
[----:B------:R-:W-:-:S00]  /*01e0*/  NOP ;  /* 0x0000000000007918 */ /* 0x000fc00000000000 */
[----:B------:R-:W-:-:S00]  /*01f0*/  NOP ;  /* 0x0000000000007918 */ /* 0x000fc00000000000 */
.L_x_1:


//--------------------- .nv.shared.reserved.0     --------------------------
	.section	.nv.shared.reserved.0,"aw",@nobits
	.weak		__nv_reservedSMEM_offset_0_alias
	.size		__nv_reservedSMEM_offset_0_alias, 0, 64
	.other		__nv_reservedSMEM_offset_0_alias,@"STO_CUDA_RESERVED_SHARED STV_DEFAULT"
__nv_reservedSMEM_offset_0_alias:
	.zero		0
	.zero		64


//--------------------- .nv.constant0._Z6VectorPfS_S_i --------------------------
	.section	.nv.constant0._Z6VectorPfS_S_i,"a",@progbits
	.sectionflags	@""
	.align	4
.nv.constant0._Z6VectorPfS_S_i:
	.zero		924


//--------------------- SYMBOLS --------------------------

	.type		.nv.reservedSmem.offset0,@object
	.size		.nv.reservedSmem.offset0,0x4
